//
// Generated by NVIDIA NVVM Compiler
//
// Compiler Build ID: CL-36424714
// Cuda compilation tools, release 13.0, V13.0.88
// Based on NVVM 20.0.0
//

.version 9.0
.target sm_100
.address_size 64

	// .globl	_Z19push_relabel_kernelP5GraphPiP4EdgeS1_S1_

.visible .entry _Z19push_relabel_kernelP5GraphPiP4EdgeS1_S1_(
	.param .u64 .ptr .align 1 _Z19push_relabel_kernelP5GraphPiP4EdgeS1_S1__param_0,
	.param .u64 .ptr .align 1 _Z19push_relabel_kernelP5GraphPiP4EdgeS1_S1__param_1,
	.param .u64 .ptr .align 1 _Z19push_relabel_kernelP5GraphPiP4EdgeS1_S1__param_2,
	.param .u64 .ptr .align 1 _Z19push_relabel_kernelP5GraphPiP4EdgeS1_S1__param_3,
	.param .u64 .ptr .align 1 _Z19push_relabel_kernelP5GraphPiP4EdgeS1_S1__param_4
)
{
	.reg .pred 	%p<18>;
	.reg .b32 	%r<153>;
	.reg .b64 	%rd<87>;

	ld.param.u64 	%rd11, [_Z19push_relabel_kernelP5GraphPiP4EdgeS1_S1__param_0];
	ld.param.u64 	%rd12, [_Z19push_relabel_kernelP5GraphPiP4EdgeS1_S1__param_1];
	ld.param.u64 	%rd13, [_Z19push_relabel_kernelP5GraphPiP4EdgeS1_S1__param_2];
	ld.param.u64 	%rd9, [_Z19push_relabel_kernelP5GraphPiP4EdgeS1_S1__param_3];
	ld.param.u64 	%rd10, [_Z19push_relabel_kernelP5GraphPiP4EdgeS1_S1__param_4];
	cvta.to.global.u64 	%rd1, %rd13;
	cvta.to.global.u64 	%rd2, %rd12;
	cvta.to.global.u64 	%rd3, %rd11;
	mov.u32 	%r36, %ctaid.x;
	mov.u32 	%r37, %ntid.x;
	mov.u32 	%r38, %tid.x;
	mad.lo.s32 	%r1, %r36, %r37, %r38;
	ld.global.u32 	%r139, [%rd3];
	setp.ge.u32 	%p1, %r1, %r139;
	setp.lt.s32 	%p2, %r139, 1;
	or.pred  	%p3, %p1, %p2;
	@%p3 bra 	$L__BB0_22;
	cvta.to.global.u64 	%rd14, %rd9;
	cvta.to.global.u64 	%rd15, %rd10;
	mul.wide.u32 	%rd16, %r1, 4;
	add.s64 	%rd4, %rd14, %rd16;
	add.s64 	%rd5, %rd2, %rd16;
	add.s64 	%rd6, %rd15, %rd16;
	add.s64 	%rd7, %rd1, 132;
$L__BB0_2:
	mov.u32 	%r3, %r139;
	ld.global.u32 	%r39, [%rd4];
	setp.lt.s32 	%p4, %r39, 1;
	@%p4 bra 	$L__BB0_21;
	ld.global.u32 	%r4, [%rd5];
	ld.global.u32 	%r40, [%rd3];
	setp.ge.s32 	%p5, %r4, %r40;
	@%p5 bra 	$L__BB0_21;
	ld.global.u32 	%r144, [%rd6];
	ld.global.u32 	%r6, [%rd6+4];
	setp.ge.s32 	%p6, %r144, %r6;
	mov.b32 	%r152, 1000000;
	@%p6 bra 	$L__BB0_18;
	add.s32 	%r44, %r144, 1;
	max.s32 	%r45, %r6, %r44;
	sub.s32 	%r7, %r45, %r144;
	and.b32  	%r8, %r7, 15;
	sub.s32 	%r46, %r144, %r45;
	setp.gt.u32 	%p7, %r46, -16;
	mov.b32 	%r152, 1000000;
	@%p7 bra 	$L__BB0_8;
	and.b32  	%r48, %r7, -16;
	neg.s32 	%r140, %r48;
	mov.b32 	%r152, 1000000;
$L__BB0_7:
	.pragma "nounroll";
	mul.wide.s32 	%rd17, %r144, 16;
	add.s64 	%rd18, %rd7, %rd17;
	ld.global.u32 	%r49, [%rd18+-128];
	mul.wide.s32 	%rd19, %r49, 4;
	add.s64 	%rd20, %rd2, %rd19;
	ld.global.u32 	%r50, [%rd20];
	min.s32 	%r51, %r152, %r50;
	ld.global.u32 	%r52, [%rd18+-112];
	mul.wide.s32 	%rd21, %r52, 4;
	add.s64 	%rd22, %rd2, %rd21;
	ld.global.u32 	%r53, [%rd22];
	min.s32 	%r54, %r51, %r53;
	ld.global.u32 	%r55, [%rd18+-96];
	mul.wide.s32 	%rd23, %r55, 4;
	add.s64 	%rd24, %rd2, %rd23;
	ld.global.u32 	%r56, [%rd24];
	min.s32 	%r57, %r54, %r56;
	ld.global.u32 	%r58, [%rd18+-80];
	mul.wide.s32 	%rd25, %r58, 4;
	add.s64 	%rd26, %rd2, %rd25;
	ld.global.u32 	%r59, [%rd26];
	min.s32 	%r60, %r57, %r59;
	ld.global.u32 	%r61, [%rd18+-64];
	mul.wide.s32 	%rd27, %r61, 4;
	add.s64 	%rd28, %rd2, %rd27;
	ld.global.u32 	%r62, [%rd28];
	min.s32 	%r63, %r60, %r62;
	ld.global.u32 	%r64, [%rd18+-48];
	mul.wide.s32 	%rd29, %r64, 4;
	add.s64 	%rd30, %rd2, %rd29;
	ld.global.u32 	%r65, [%rd30];
	min.s32 	%r66, %r63, %r65;
	ld.global.u32 	%r67, [%rd18+-32];
	mul.wide.s32 	%rd31, %r67, 4;
	add.s64 	%rd32, %rd2, %rd31;
	ld.global.u32 	%r68, [%rd32];
	min.s32 	%r69, %r66, %r68;
	ld.global.u32 	%r70, [%rd18+-16];
	mul.wide.s32 	%rd33, %r70, 4;
	add.s64 	%rd34, %rd2, %rd33;
	ld.global.u32 	%r71, [%rd34];
	min.s32 	%r72, %r69, %r71;
	ld.global.u32 	%r73, [%rd18];
	mul.wide.s32 	%rd35, %r73, 4;
	add.s64 	%rd36, %rd2, %rd35;
	ld.global.u32 	%r74, [%rd36];
	min.s32 	%r75, %r72, %r74;
	ld.global.u32 	%r76, [%rd18+16];
	mul.wide.s32 	%rd37, %r76, 4;
	add.s64 	%rd38, %rd2, %rd37;
	ld.global.u32 	%r77, [%rd38];
	min.s32 	%r78, %r75, %r77;
	ld.global.u32 	%r79, [%rd18+32];
	mul.wide.s32 	%rd39, %r79, 4;
	add.s64 	%rd40, %rd2, %rd39;
	ld.global.u32 	%r80, [%rd40];
	min.s32 	%r81, %r78, %r80;
	ld.global.u32 	%r82, [%rd18+48];
	mul.wide.s32 	%rd41, %r82, 4;
	add.s64 	%rd42, %rd2, %rd41;
	ld.global.u32 	%r83, [%rd42];
	min.s32 	%r84, %r81, %r83;
	ld.global.u32 	%r85, [%rd18+64];
	mul.wide.s32 	%rd43, %r85, 4;
	add.s64 	%rd44, %rd2, %rd43;
	ld.global.u32 	%r86, [%rd44];
	min.s32 	%r87, %r84, %r86;
	ld.global.u32 	%r88, [%rd18+80];
	mul.wide.s32 	%rd45, %r88, 4;
	add.s64 	%rd46, %rd2, %rd45;
	ld.global.u32 	%r89, [%rd46];
	min.s32 	%r90, %r87, %r89;
	ld.global.u32 	%r91, [%rd18+96];
	mul.wide.s32 	%rd47, %r91, 4;
	add.s64 	%rd48, %rd2, %rd47;
	ld.global.u32 	%r92, [%rd48];
	min.s32 	%r93, %r90, %r92;
	ld.global.u32 	%r94, [%rd18+112];
	mul.wide.s32 	%rd49, %r94, 4;
	add.s64 	%rd50, %rd2, %rd49;
	ld.global.u32 	%r95, [%rd50];
	min.s32 	%r152, %r93, %r95;
	add.s32 	%r144, %r144, 16;
	add.s32 	%r140, %r140, 16;
	setp.ne.s32 	%p8, %r140, 0;
	@%p8 bra 	$L__BB0_7;
$L__BB0_8:
	setp.eq.s32 	%p9, %r8, 0;
	@%p9 bra 	$L__BB0_18;
	and.b32  	%r19, %r7, 7;
	setp.lt.u32 	%p10, %r8, 8;
	@%p10 bra 	$L__BB0_11;
	mul.wide.s32 	%rd51, %r144, 16;
	add.s64 	%rd52, %rd1, %rd51;
	ld.global.u32 	%r97, [%rd52+4];
	mul.wide.s32 	%rd53, %r97, 4;
	add.s64 	%rd54, %rd2, %rd53;
	ld.global.u32 	%r98, [%rd54];
	min.s32 	%r99, %r152, %r98;
	ld.global.u32 	%r100, [%rd52+20];
	mul.wide.s32 	%rd55, %r100, 4;
	add.s64 	%rd56, %rd2, %rd55;
	ld.global.u32 	%r101, [%rd56];
	min.s32 	%r102, %r99, %r101;
	ld.global.u32 	%r103, [%rd52+36];
	mul.wide.s32 	%rd57, %r103, 4;
	add.s64 	%rd58, %rd2, %rd57;
	ld.global.u32 	%r104, [%rd58];
	min.s32 	%r105, %r102, %r104;
	ld.global.u32 	%r106, [%rd52+52];
	mul.wide.s32 	%rd59, %r106, 4;
	add.s64 	%rd60, %rd2, %rd59;
	ld.global.u32 	%r107, [%rd60];
	min.s32 	%r108, %r105, %r107;
	ld.global.u32 	%r109, [%rd52+68];
	mul.wide.s32 	%rd61, %r109, 4;
	add.s64 	%rd62, %rd2, %rd61;
	ld.global.u32 	%r110, [%rd62];
	min.s32 	%r111, %r108, %r110;
	ld.global.u32 	%r112, [%rd52+84];
	mul.wide.s32 	%rd63, %r112, 4;
	add.s64 	%rd64, %rd2, %rd63;
	ld.global.u32 	%r113, [%rd64];
	min.s32 	%r114, %r111, %r113;
	ld.global.u32 	%r115, [%rd52+100];
	mul.wide.s32 	%rd65, %r115, 4;
	add.s64 	%rd66, %rd2, %rd65;
	ld.global.u32 	%r116, [%rd66];
	min.s32 	%r117, %r114, %r116;
	ld.global.u32 	%r118, [%rd52+116];
	mul.wide.s32 	%rd67, %r118, 4;
	add.s64 	%rd68, %rd2, %rd67;
	ld.global.u32 	%r119, [%rd68];
	min.s32 	%r152, %r117, %r119;
	add.s32 	%r144, %r144, 8;
$L__BB0_11:
	setp.eq.s32 	%p11, %r19, 0;
	@%p11 bra 	$L__BB0_18;
	and.b32  	%r25, %r7, 3;
	setp.lt.u32 	%p12, %r19, 4;
	@%p12 bra 	$L__BB0_14;
	mul.wide.s32 	%rd69, %r144, 16;
	add.s64 	%rd70, %rd1, %rd69;
	ld.global.u32 	%r121, [%rd70+4];
	mul.wide.s32 	%rd71, %r121, 4;
	add.s64 	%rd72, %rd2, %rd71;
	ld.global.u32 	%r122, [%rd72];
	min.s32 	%r123, %r152, %r122;
	ld.global.u32 	%r124, [%rd70+20];
	mul.wide.s32 	%rd73, %r124, 4;
	add.s64 	%rd74, %rd2, %rd73;
	ld.global.u32 	%r125, [%rd74];
	min.s32 	%r126, %r123, %r125;
	ld.global.u32 	%r127, [%rd70+36];
	mul.wide.s32 	%rd75, %r127, 4;
	add.s64 	%rd76, %rd2, %rd75;
	ld.global.u32 	%r128, [%rd76];
	min.s32 	%r129, %r126, %r128;
	ld.global.u32 	%r130, [%rd70+52];
	mul.wide.s32 	%rd77, %r130, 4;
	add.s64 	%rd78, %rd2, %rd77;
	ld.global.u32 	%r131, [%rd78];
	min.s32 	%r152, %r129, %r131;
	add.s32 	%r144, %r144, 4;
$L__BB0_14:
	setp.eq.s32 	%p13, %r25, 0;
	@%p13 bra 	$L__BB0_18;
	mul.wide.s32 	%rd79, %r144, 16;
	add.s64 	%rd80, %rd1, %rd79;
	add.s64 	%rd8, %rd80, 4;
	ld.global.u32 	%r132, [%rd80+4];
	mul.wide.s32 	%rd81, %r132, 4;
	add.s64 	%rd82, %rd2, %rd81;
	ld.global.u32 	%r133, [%rd82];
	min.s32 	%r152, %r152, %r133;
	setp.eq.s32 	%p14, %r25, 1;
	@%p14 bra 	$L__BB0_18;
	ld.global.u32 	%r134, [%rd8+16];
	mul.wide.s32 	%rd83, %r134, 4;
	add.s64 	%rd84, %rd2, %rd83;
	ld.global.u32 	%r135, [%rd84];
	min.s32 	%r152, %r152, %r135;
	setp.eq.s32 	%p15, %r25, 2;
	@%p15 bra 	$L__BB0_18;
	ld.global.u32 	%r136, [%rd8+32];
	mul.wide.s32 	%rd85, %r136, 4;
	add.s64 	%rd86, %rd2, %rd85;
	ld.global.u32 	%r137, [%rd86];
	min.s32 	%r152, %r152, %r137;
$L__BB0_18:
	setp.ge.s32 	%p16, %r152, %r4;
	@%p16 bra 	$L__BB0_20;
	trap;
$L__BB0_20:
	add.s32 	%r138, %r152, 1;
	st.global.u32 	[%rd5], %r138;
$L__BB0_21:
	add.s32 	%r139, %r3, -1;
	setp.gt.u32 	%p17, %r3, 1;
	@%p17 bra 	$L__BB0_2;
$L__BB0_22:
	ret;

}


// ===== COMPILED SASS (sm_100) =====

	.target	sm_100

	.elftype	@"ET_EXEC"


//--------------------- .note.nv.tkinfo           --------------------------
	.section	.note.nv.tkinfo,"",@"SHT_NOTE"
	.sectionflags	@"SHF_NOTE_NV_TKINFO"
	.tkinfo
        /*0018*/ 	.word	0x00000002
        /*0030*/ 	.string	""
        /*0030*/ 	.string	"ptxas"
        /*0030*/ 	.string	"Cuda compilation tools, release 13.0, V13.0.88"
        /*0030*/ 	.string	"Build cuda_13.0.r13.0/compiler.36424714_0"
        /*0030*/ 	.string	"-arch sm_100 -m 64 "



//--------------------- .note.nv.cuinfo           --------------------------
	.section	.note.nv.cuinfo,"",@"SHT_NOTE"
	.sectionflags	@"SHF_NOTE_NV_CUINFO"
        /*0018*/ 	.short	0x0002
        /*001a*/ 	.short	0x0064
        /*001c*/ 	.short	0x0082
	.zero		2


//--------------------- .nv.info                  --------------------------
	.section	.nv.info,"",@"SHT_CUDA_INFO"
	.align	4


	//----- nvinfo : EIATTR_REGCOUNT
	.align		4
        /*0000*/ 	.byte	0x04, 0x2f
        /*0002*/ 	.short	(.L_1 - .L_0)
	.align		4
.L_0:
        /*0004*/ 	.word	index@(_Z19push_relabel_kernelP5GraphPiP4EdgeS1_S1_)
        /*0008*/ 	.word	0x00000020


	//----- nvinfo : EIATTR_FRAME_SIZE
	.align		4
.L_1:
        /*000c*/ 	.byte	0x04, 0x11
        /*000e*/ 	.short	(.L_3 - .L_2)
	.align		4
.L_2:
        /*0010*/ 	.word	index@(_Z19push_relabel_kernelP5GraphPiP4EdgeS1_S1_)
        /*0014*/ 	.word	0x00000000


	//----- nvinfo : EIATTR_MIN_STACK_SIZE
	.align		4
.L_3:
        /*0018*/ 	.byte	0x04, 0x12
        /*001a*/ 	.short	(.L_5 - .L_4)
	.align		4
.L_4:
        /*001c*/ 	.word	index@(_Z19push_relabel_kernelP5GraphPiP4EdgeS1_S1_)
        /*0020*/ 	.word	0x00000000
.L_5:


//--------------------- .nv.compat                --------------------------
	.section	.nv.compat,"",@"SHT_CUDA_COMPAT_INFO"
	.align	4
        /*0000*/ 	.byte	0x02, 0x09, 0x00, 0x00, 0x02, 0x02, 0x01, 0x00, 0x02, 0x05, 0x05, 0x00, 0x03, 0x07, 0x01, 0x01
        /*0010*/ 	.byte	0x02, 0x03, 0x00, 0x00, 0x02, 0x06, 0x01, 0x00, 0x04, 0x0b, 0x08, 0x00, 0x09, 0x00, 0x00, 0x00
        /*0020*/ 	.byte	0x00, 0x00, 0x00, 0x00


//--------------------- .nv.info._Z19push_relabel_kernelP5GraphPiP4EdgeS1_S1_ --------------------------
	.section	.nv.info._Z19push_relabel_kernelP5GraphPiP4EdgeS1_S1_,"",@"SHT_CUDA_INFO"
	.sectionflags	@""
	.align	4


	//----- nvinfo : EIATTR_CUDA_API_VERSION
	.align		4
        /*0000*/ 	.byte	0x04, 0x37
        /*0002*/ 	.short	(.L_7 - .L_6)
.L_6:
        /*0004*/ 	.word	0x00000082


	//----- nvinfo : EIATTR_KPARAM_INFO
	.align		4
.L_7:
        /*0008*/ 	.byte	0x04, 0x17
        /*000a*/ 	.short	(.L_9 - .L_8)
.L_8:
        /*000c*/ 	.word	0x00000000
        /*0010*/ 	.short	0x0004
        /*0012*/ 	.short	0x0020
        /*0014*/ 	.byte	0x00, 0xf5, 0x21, 0x00


	//----- nvinfo : EIATTR_KPARAM_INFO
	.align		4
.L_9:
        /*0018*/ 	.byte	0x04, 0x17
        /*001a*/ 	.short	(.L_11 - .L_10)
.L_10:
        /*001c*/ 	.word	0x00000000
        /*0020*/ 	.short	0x0003
        /*0022*/ 	.short	0x0018
        /*0024*/ 	.byte	0x00, 0xf5, 0x21, 0x00


	//----- nvinfo : EIATTR_KPARAM_INFO
	.align		4
.L_11:
        /*0028*/ 	.byte	0x04, 0x17
        /*002a*/ 	.short	(.L_13 - .L_12)
.L_12:
        /*002c*/ 	.word	0x00000000
        /*0030*/ 	.short	0x0002
        /*0032*/ 	.short	0x0010
        /*0034*/ 	.byte	0x00, 0xf5, 0x21, 0x00


	//----- nvinfo : EIATTR_KPARAM_INFO
	.align		4
.L_13:
        /*0038*/ 	.byte	0x04, 0x17
        /*003a*/ 	.short	(.L_15 - .L_14)
.L_14:
        /*003c*/ 	.word	0x00000000
        /*0040*/ 	.short	0x0001
        /*0042*/ 	.short	0x0008
        /*0044*/ 	.byte	0x00, 0xf5, 0x21, 0x00


	//----- nvinfo : EIATTR_KPARAM_INFO
	.align		4
.L_15:
        /*0048*/ 	.byte	0x04, 0x17
        /*004a*/ 	.short	(.L_17 - .L_16)
.L_16:
        /*004c*/ 	.word	0x00000000
        /*0050*/ 	.short	0x0000
        /*0052*/ 	.short	0x0000
        /*0054*/ 	.byte	0x00, 0xf5, 0x21, 0x00


	//----- nvinfo : EIATTR_SPARSE_MMA_MASK
	.align		4
.L_17:
        /*0058*/ 	.byte	0x03, 0x50
        /*005a*/ 	.short	0x0000


	//----- nvinfo : EIATTR_MAXREG_COUNT
	.align		4
        /*005c*/ 	.byte	0x03, 0x1b
        /*005e*/ 	.short	0x00ff


	//----- nvinfo : EIATTR_MERCURY_ISA_VERSION
	.align		4
        /*0060*/ 	.byte	0x03, 0x5f
        /*0062*/ 	.short	0x0101


	//----- nvinfo : EIATTR_VRC_CTA_INIT_COUNT
	.align		4
        /*0064*/ 	.byte	0x02, 0x4a
	.zero		1
	.zero		1


	//----- nvinfo : EIATTR_EXIT_INSTR_OFFSETS
	.align		4
        /*0068*/ 	.byte	0x04, 0x1c
        /*006a*/ 	.short	(.L_19 - .L_18)


	//   ....[0]....
.L_18:
        /*006c*/ 	.word	0x000000a0


	//   ....[1]....
        /*0070*/ 	.word	0x00000cc0


	//----- nvinfo : EIATTR_CRS_STACK_SIZE
	.align		4
.L_19:
        /*0074*/ 	.byte	0x04, 0x1e
        /*0076*/ 	.short	(.L_21 - .L_20)
.L_20:
        /*0078*/ 	.word	0x00000000


	//----- nvinfo : EIATTR_CBANK_PARAM_SIZE
	.align		4
.L_21:
        /*007c*/ 	.byte	0x03, 0x19
        /*007e*/ 	.short	0x0028


	//----- nvinfo : EIATTR_PARAM_CBANK
	.align		4
        /*0080*/ 	.byte	0x04, 0x0a
        /*0082*/ 	.short	(.L_23 - .L_22)
	.align		4
.L_22:
        /*0084*/ 	.word	index@(.nv.constant0._Z19push_relabel_kernelP5GraphPiP4EdgeS1_S1_)
        /*0088*/ 	.short	0x0380
        /*008a*/ 	.short	0x0028


	//----- nvinfo : EIATTR_SW_WAR
	.align		4
.L_23:
        /*008c*/ 	.byte	0x04, 0x36
        /*008e*/ 	.short	(.L_25 - .L_24)
.L_24:
        /*0090*/ 	.word	0x00000008
.L_25:


//--------------------- .nv.callgraph             --------------------------
	.section	.nv.callgraph,"",@"SHT_CUDA_CALLGRAPH"
	.align	4
	.sectionentsize	8
	.align		4
        /*0000*/ 	.word	0x00000000
	.align		4
        /*0004*/ 	.word	0xffffffff
	.align		4
        /*0008*/ 	.word	0x00000000
	.align		4
        /*000c*/ 	.word	0xfffffffe
	.align		4
        /*0010*/ 	.word	0x00000000
	.align		4
        /*0014*/ 	.word	0xfffffffd
	.align		4
        /*0018*/ 	.word	0x00000000
	.align		4
        /*001c*/ 	.word	0xfffffffc


//--------------------- .text._Z19push_relabel_kernelP5GraphPiP4EdgeS1_S1_ --------------------------
	.section	.text._Z19push_relabel_kernelP5GraphPiP4EdgeS1_S1_,"ax",@progbits
	.align	128
        .global         _Z19push_relabel_kernelP5GraphPiP4EdgeS1_S1_
        .type           _Z19push_relabel_kernelP5GraphPiP4EdgeS1_S1_,@function
        .size           _Z19push_relabel_kernelP5GraphPiP4EdgeS1_S1_,(.L_x_14 - _Z19push_relabel_kernelP5GraphPiP4EdgeS1_S1_)
        .other          _Z19push_relabel_kernelP5GraphPiP4EdgeS1_S1_,@"STO_CUDA_ENTRY STV_DEFAULT"
_Z19push_relabel_kernelP5GraphPiP4EdgeS1_S1_:
.text._Z19push_relabel_kernelP5GraphPiP4EdgeS1_S1_:
[----:B------:R-:W-:Y:S08]  /*0000*/  LDC R1, c[0x0][0x37c] ;  /* 0x0000df00ff017b82 */ /* 0x000ff00000000800 */
[----:B------:R-:W0:Y:S01]  /*0010*/  LDC.64 R2, c[0x0][0x380] ;  /* 0x0000e000ff027b82 */ /* 0x000e220000000a00 */
[----:B------:R-:W0:Y:S02]  /*0020*/  LDCU.64 UR6, c[0x0][0x358] ;  /* 0x00006b00ff0677ac */ /* 0x000e240008000a00 */
[----:B0-----:R-:W2:Y:S05]  /*0030*/  LDG.E R0, desc[UR6][R2.64] ;  /* 0x0000000602007981 */ /* 0x001eaa000c1e1900 */
[----:B------:R-:W0:Y:S01]  /*0040*/  S2UR UR4, SR_CTAID.X ;  /* 0x00000000000479c3 */ /* 0x000e220000002500 */
[----:B------:R-:W0:Y:S07]  /*0050*/  S2R R4, SR_TID.X ;  /* 0x0000000000047919 */ /* 0x000e2e0000002100 */
[----:B------:R-:W0:Y:S02]  /*0060*/  LDC R5, c[0x0][0x360] ;  /* 0x0000d800ff057b82 */ /* 0x000e240000000800 */
[----:B0-----:R-:W-:Y:S01]  /*0070*/  IMAD R5, R5, UR4, R4 ;  /* 0x0000000405057c24 */ /* 0x001fe2000f8e0204 */
[----:B--2---:R-:W-:-:S04]  /*0080*/  ISETP.GE.AND P0, PT, R0, 0x1, PT ;  /* 0x000000010000780c */ /* 0x004fc80003f06270 */
[----:B------:R-:W-:-:S13]  /*0090*/  ISETP.GE.U32.OR P0, PT, R5, R0, !P0 ;  /* 0x000000000500720c */ /* 0x000fda0004706470 */
[----:B------:R-:W-:Y:S05]  /*00a0*/  @P0 EXIT ;  /* 0x000000000000094d */ /* 0x000fea0003800000 */
[----:B------:R-:W0:Y:S01]  /*00b0*/  LDC.64 R14, c[0x0][0x398] ;  /* 0x0000e600ff0e7b82 */ /* 0x000e220000000a00 */
[----:B------:R-:W1:Y:S07]  /*00c0*/  LDCU.64 UR4, c[0x0][0x390] ;  /* 0x00007200ff0477ac */ /* 0x000e6e0008000a00 */
[----:B------:R-:W2:Y:S08]  /*00d0*/  LDC.64 R12, c[0x0][0x388] ;  /* 0x0000e200ff0c7b82 */ /* 0x000eb00000000a00 */
[----:B------:R-:W3:Y:S01]  /*00e0*/  LDC.64 R10, c[0x0][0x3a0] ;  /* 0x0000e800ff0a7b82 */ /* 0x000ee20000000a00 */
[----:B-1----:R-:W-:-:S04]  /*00f0*/  UIADD3 UR4, UP0, UPT, UR4, 0x84, URZ ;  /* 0x0000008404047890 */ /* 0x002fc8000ff1e0ff */
[----:B------:R-:W-:Y:S01]  /*0100*/  UIADD3.X UR5, UPT, UPT, URZ, UR5, URZ, UP0, !UPT ;  /* 0x00000005ff057290 */ /* 0x000fe200087fe4ff */
[----:B0-----:R-:W-:-:S04]  /*0110*/  IMAD.WIDE.U32 R14, R5, 0x4, R14 ;  /* 0x00000004050e7825 */ /* 0x001fc800078e000e */
[----:B--2---:R-:W-:-:S04]  /*0120*/  IMAD.WIDE.U32 R12, R5, 0x4, R12 ;  /* 0x00000004050c7825 */ /* 0x004fc800078e000c */
[----:B---3--:R-:W-:-:S07]  /*0130*/  IMAD.WIDE.U32 R10, R5, 0x4, R10 ;  /* 0x00000004050a7825 */ /* 0x008fce00078e000a */
.L_x_12:
[----:B------:R-:W2:Y:S01]  /*0140*/  LDG.E R2, desc[UR6][R14.64] ;  /* 0x000000060e027981 */ /* 0x000ea2000c1e1900 */
[----:B------:R-:W-:Y:S01]  /*0150*/  BSSY.RECONVERGENT B1, `(.L_x_0) ;  /* 0x00000b3000017945 */ /* 0x000fe20003800200 */
[----:B--2---:R-:W-:-:S13]  /*0160*/  ISETP.GE.AND P0, PT, R2, 0x1, PT ;  /* 0x000000010200780c */ /* 0x004fda0003f06270 */
[----:B0-----:R-:W-:Y:S05]  /*0170*/  @!P0 BRA `(.L_x_1) ;  /* 0x0000000800c08947 */ /* 0x001fea0003800000 */
[----:B------:R-:W0:Y:S01]  /*0180*/  LDC.64 R4, c[0x0][0x380] ;  /* 0x0000e000ff047b82 */ /* 0x000e220000000a00 */
[----:B------:R-:W2:Y:S04]  /*0190*/  LDG.E R2, desc[UR6][R12.64] ;  /* 0x000000060c027981 */ /* 0x000ea8000c1e1900 */
[----:B0-----:R-:W2:Y:S02]  /*01a0*/  LDG.E R5, desc[UR6][R4.64] ;  /* 0x0000000604057981 */ /* 0x001ea4000c1e1900 */
[----:B--2---:R-:W-:-:S13]  /*01b0*/  ISETP.GE.AND P0, PT, R2, R5, PT ;  /* 0x000000050200720c */ /* 0x004fda0003f06270 */
[----:B------:R-:W-:Y:S05]  /*01c0*/  @P0 BRA `(.L_x_1) ;  /* 0x0000000800ac0947 */ /* 0x000fea0003800000 */
[----:B------:R-:W2:Y:S04]  /*01d0*/  LDG.E R7, desc[UR6][R10.64] ;  /* 0x000000060a077981 */ /* 0x000ea8000c1e1900 */
[----:B------:R-:W2:Y:S01]  /*01e0*/  LDG.E R4, desc[UR6][R10.64+0x4] ;  /* 0x000004060a047981 */ /* 0x000ea2000c1e1900 */
[----:B------:R-:W-:Y:S01]  /*01f0*/  BSSY.RECONVERGENT B0, `(.L_x_2) ;  /* 0x00000a4000007945 */ /* 0x000fe20003800200 */
[----:B------:R-:W-:Y:S01]  /*0200*/  HFMA2 R20, -RZ, RZ, 8.94069671630859375e-07, 3.125 ;  /* 0x000f4240ff147431 */ /* 0x000fe200000001ff */
[----:B--2---:R-:W-:-:S13]  /*0210*/  ISETP.GE.AND P0, PT, R7, R4, PT ;  /* 0x000000040700720c */ /* 0x004fda0003f06270 */
[----:B------:R-:W-:Y:S05]  /*0220*/  @P0 BRA `(.L_x_3) ;  /* 0x0000000800800947 */ /* 0x000fea0003800000 */
[----:B------:R-:W-:Y:S01]  /*0230*/  VIADDMNMX R4, R7, 0x1, R4, !PT ;  /* 0x0000000107047846 */ /* 0x000fe20007800104 */
[----:B------:R-:W-:Y:S01]  /*0240*/  BSSY.RECONVERGENT B2, `(.L_x_4) ;  /* 0x000004b000027945 */ /* 0x000fe20003800200 */
[----:B------:R-:W-:-:S03]  /*0250*/  IMAD.MOV.U32 R20, RZ, RZ, 0xf4240 ;  /* 0x000f4240ff147424 */ /* 0x000fc600078e00ff */
[----:B------:R-:W-:Y:S01]  /*0260*/  IMAD.IADD R5, R4, 0x1, -R7 ;  /* 0x0000000104057824 */ /* 0x000fe200078e0a07 */
[----:B------:R-:W-:-:S04]  /*0270*/  IADD3 R4, PT, PT, R7, -R4, RZ ;  /* 0x8000000407047210 */ /* 0x000fc80007ffe0ff */
[----:B------:R-:W-:Y:S02]  /*0280*/  ISETP.GT.U32.AND P1, PT, R4, -0x10, PT ;  /* 0xfffffff00400780c */ /* 0x000fe40003f24070 */
[----:B------:R-:W-:-:S04]  /*0290*/  LOP3.LUT R6, R5, 0xf, RZ, 0xc0, !PT ;  /* 0x0000000f05067812 */ /* 0x000fc800078ec0ff */
[----:B------:R-:W-:-:S07]  /*02a0*/  ISETP.NE.AND P0, PT, R6, RZ, PT ;  /* 0x000000ff0600720c */ /* 0x000fce0003f05270 */
[----:B------:R-:W-:Y:S06]  /*02b0*/  @P1 BRA `(.L_x_5) ;  /* 0x00000004000c1947 */ /* 0x000fec0003800000 */
[----:B------:R-:W-:Y:S02]  /*02c0*/  LOP3.LUT R9, R5, 0xfffffff0, RZ, 0xc0, !PT ;  /* 0xfffffff005097812 */ /* 0x000fe400078ec0ff */
[----:B------:R-:W-:-:S03]  /*02d0*/  MOV R20, 0xf4240 ;  /* 0x000f424000147802 */ /* 0x000fc60000000f00 */
[----:B------:R-:W-:-:S07]  /*02e0*/  IMAD.MOV R9, RZ, RZ, -R9 ;  /* 0x000000ffff097224 */ /* 0x000fce00078e0a09 */
.L_x_6:
[----:B------:R-:W-:Y:S01]  /*02f0*/  MOV R16, UR4 ;  /* 0x0000000400107c02 */ /* 0x000fe20008000f00 */
[----:B------:R-:W-:Y:S01]  /*0300*/  IMAD.U32 R17, RZ, RZ, UR5 ;  /* 0x00000005ff117e24 */ /* 0x000fe2000f8e00ff */
[----:B------:R-:W0:Y:S03]  /*0310*/  LDC.64 R18, c[0x0][0x388] ;  /* 0x0000e200ff127b82 */ /* 0x000e260000000a00 */
[----:B------:R-:W-:-:S05]  /*0320*/  IMAD.WIDE R16, R7, 0x10, R16 ;  /* 0x0000001007107825 */ /* 0x000fca00078e0210 */
[----:B------:R-:W0:Y:S04]  /*0330*/  LDG.E R25, desc[UR6][R16.64+-0x80] ;  /* 0xffff800610197981 */ /* 0x000e28000c1e1900 */
[----:B------:R-:W2:Y:S04]  /*0340*/  LDG.E R27, desc[UR6][R16.64+-0x70] ;  /* 0xffff9006101b7981 */ /* 0x000ea8000c1e1900 */
[----:B------:R-:W3:Y:S04]  /*0350*/  LDG.E R23, desc[UR6][R16.64+-0x60] ;  /* 0xffffa00610177981 */ /* 0x000ee8000c1e1900 */
[----:B------:R-:W4:Y:S04]  /*0360*/  LDG.E R3, desc[UR6][R16.64+-0x50] ;  /* 0xffffb00610037981 */ /* 0x000f28000c1e1900 */
[----:B------:R-:W5:Y:S04]  /*0370*/  LDG.E R28, desc[UR6][R16.64+-0x40] ;  /* 0xffffc006101c7981 */ /* 0x000f68000c1e1900 */
[----:B------:R-:W5:Y:S01]  /*0380*/  LDG.E R29, desc[UR6][R16.64+-0x30] ;  /* 0xffffd006101d7981 */ /* 0x000f62000c1e1900 */
[----:B0-----:R-:W-:-:S04]  /*0390*/  IMAD.WIDE R24, R25, 0x4, R18 ;  /* 0x0000000419187825 */ /* 0x001fc800078e0212 */
[--C-:B--2---:R-:W-:Y:S01]  /*03a0*/  IMAD.WIDE R26, R27, 0x4, R18.reuse ;  /* 0x000000041b1a7825 */ /* 0x104fe200078e0212 */
[----:B------:R4:W2:Y:S03]  /*03b0*/  LDG.E R8, desc[UR6][R24.64] ;  /* 0x0000000618087981 */ /* 0x0008a6000c1e1900 */
[--C-:B---3--:R-:W-:Y:S01]  /*03c0*/  IMAD.WIDE R22, R23, 0x4, R18.reuse ;  /* 0x0000000417167825 */ /* 0x108fe200078e0212 */
[----:B------:R-:W2:Y:S03]  /*03d0*/  LDG.E R21, desc[UR6][R26.64] ;  /* 0x000000061a157981 */ /* 0x000ea6000c1e1900 */
[--C-:B----4-:R-:W-:Y:S02]  /*03e0*/  IMAD.WIDE R24, R3, 0x4, R18.reuse ;  /* 0x0000000403187825 */ /* 0x110fe400078e0212 */
[----:B------:R5:W3:Y:S04]  /*03f0*/  LDG.E R3, desc[UR6][R22.64] ;  /* 0x0000000616037981 */ /* 0x000ae8000c1e1900 */
[----:B------:R-:W3:Y:S04]  /*0400*/  LDG.E R4, desc[UR6][R24.64] ;  /* 0x0000000618047981 */ /* 0x000ee8000c1e1900 */
[----:B------:R-:W4:Y:S01]  /*0410*/  LDG.E R26, desc[UR6][R16.64] ;  /* 0x00000006101a7981 */ /* 0x000f22000c1e1900 */
[----:B-----5:R-:W-:-:S04]  /*0420*/  IMAD.WIDE R22, R28, 0x4, R18 ;  /* 0x000000041c167825 */ /* 0x020fc800078e0212 */
[----:B------:R-:W-:Y:S01]  /*0430*/  IMAD.WIDE R28, R29, 0x4, R18 ;  /* 0x000000041d1c7825 */ /* 0x000fe200078e0212 */
[----:B------:R-:W5:Y:S04]  /*0440*/  LDG.E R27, desc[UR6][R22.64] ;  /* 0x00000006161b7981 */ /* 0x000f68000c1e1900 */
[----:B------:R-:W4:Y:S04]  /*0450*/  LDG.E R25, desc[UR6][R16.64+-0x10] ;  /* 0xfffff00610197981 */ /* 0x000f28000c1e1900 */
[----:B------:R-:W5:Y:S04]  /*0460*/  LDG.E R28, desc[UR6][R28.64] ;  /* 0x000000061c1c7981 */ /* 0x000f68000c1e1900 */
[----:B------:R-:W4:Y:S04]  /*0470*/  LDG.E R23, desc[UR6][R16.64+-0x20] ;  /* 0xffffe00610177981 */ /* 0x000f28000c1e1900 */
[----:B------:R-:W4:Y:S01]  /*0480*/  LDG.E R29, desc[UR6][R16.64+0x50] ;  /* 0x00005006101d7981 */ /* 0x000f22000c1e1900 */
[----:B--2---:R-:W-:-:S03]  /*0490*/  VIMNMX3 R8, R20, R8, R21, PT ;  /* 0x000000081408720f */ /* 0x004fc60003800115 */
[----:B------:R-:W2:Y:S04]  /*04a0*/  LDG.E R20, desc[UR6][R16.64+0x10] ;  /* 0x0000100610147981 */ /* 0x000ea8000c1e1900 */
[----:B------:R-:W2:Y:S01]  /*04b0*/  LDG.E R21, desc[UR6][R16.64+0x20] ;  /* 0x0000200610157981 */ /* 0x000ea2000c1e1900 */
[----:B---3--:R-:W-:-:S03]  /*04c0*/  VIMNMX3 R4, R8, R3, R4, PT ;  /* 0x000000030804720f */ /* 0x008fc60003800104 */
[----:B------:R-:W3:Y:S04]  /*04d0*/  LDG.E R3, desc[UR6][R16.64+0x30] ;  /* 0x0000300610037981 */ /* 0x000ee8000c1e1900 */
[----:B------:R-:W3:Y:S01]  /*04e0*/  LDG.E R8, desc[UR6][R16.64+0x40] ;  /* 0x0000400610087981 */ /* 0x000ee2000c1e1900 */
[----:B-----5:R-:W-:Y:S01]  /*04f0*/  VIMNMX3 R27, R4, R27, R28, PT ;  /* 0x0000001b041b720f */ /* 0x020fe2000380011c */
[----:B----4-:R-:W-:-:S05]  /*0500*/  IMAD.WIDE R22, R23, 0x4, R18 ;  /* 0x0000000417167825 */ /* 0x010fca00078e0212 */
[----:B------:R0:W4:Y:S01]  /*0510*/  LDG.E R28, desc[UR6][R22.64] ;  /* 0x00000006161c7981 */ /* 0x000122000c1e1900 */
[----:B------:R-:W-:-:S05]  /*0520*/  IMAD.WIDE R24, R25, 0x4, R18 ;  /* 0x0000000419187825 */ /* 0x000fca00078e0212 */
[----:B------:R-:W4:Y:S01]  /*0530*/  LDG.E R4, desc[UR6][R24.64] ;  /* 0x0000000618047981 */ /* 0x000f22000c1e1900 */
[----:B0-----:R-:W-:-:S05]  /*0540*/  IMAD.WIDE R22, R26, 0x4, R18 ;  /* 0x000000041a167825 */ /* 0x001fca00078e0212 */
[----:B------:R2:W5:Y:S02]  /*0550*/  LDG.E R26, desc[UR6][R22.64] ;  /* 0x00000006161a7981 */ /* 0x000564000c1e1900 */
[----:B--2---:R-:W-:-:S05]  /*0560*/  IMAD.WIDE R22, R20, 0x4, R18 ;  /* 0x0000000414167825 */ /* 0x004fca00078e0212 */
[----:B------:R3:W5:Y:S02]  /*0570*/  LDG.E R25, desc[UR6][R22.64] ;  /* 0x0000000616197981 */ /* 0x000764000c1e1900 */
[----:B---3--:R-:W-:-:S05]  /*0580*/  IMAD.WIDE R22, R3, 0x4, R18 ;  /* 0x0000000403167825 */ /* 0x008fca00078e0212 */
[----:B------:R-:W2:Y:S04]  /*0590*/  LDG.E R3, desc[UR6][R22.64] ;  /* 0x0000000616037981 */ /* 0x000ea8000c1e1900 */
[----:B------:R-:W3:Y:S04]  /*05a0*/  LDG.E R23, desc[UR6][R16.64+0x60] ;  /* 0x0000600610177981 */ /* 0x000ee8000c1e1900 */
[----:B------:R-:W4:Y:S01]  /*05b0*/  LDG.E R17, desc[UR6][R16.64+0x70] ;  /* 0x0000700610117981 */ /* 0x000f22000c1e1900 */
[----:B------:R-:W-:-:S05]  /*05c0*/  IMAD.WIDE R20, R21, 0x4, R18 ;  /* 0x0000000415147825 */ /* 0x000fca00078e0212 */
[----:B------:R0:W2:Y:S02]  /*05d0*/  LDG.E R24, desc[UR6][R20.64] ;  /* 0x0000000614187981 */ /* 0x0000a4000c1e1900 */
[----:B0-----:R-:W-:-:S05]  /*05e0*/  IMAD.WIDE R20, R8, 0x4, R18 ;  /* 0x0000000408147825 */ /* 0x001fca00078e0212 */
[----:B------:R0:W2:Y:S02]  /*05f0*/  LDG.E R8, desc[UR6][R20.64] ;  /* 0x0000000614087981 */ /* 0x0000a4000c1e1900 */
[----:B0-----:R-:W-:-:S05]  /*0600*/  IMAD.WIDE R20, R29, 0x4, R18 ;  /* 0x000000041d147825 */ /* 0x001fca00078e0212 */
[----:B------:R-:W2:Y:S01]  /*0610*/  LDG.E R29, desc[UR6][R20.64] ;  /* 0x00000006141d7981 */ /* 0x000ea2000c1e1900 */
[----:B---3--:R-:W-:-:S06]  /*0620*/  IMAD.WIDE R22, R23, 0x4, R18 ;  /* 0x0000000417167825 */ /* 0x008fcc00078e0212 */
[----:B------:R-:W3:Y:S01]  /*0630*/  LDG.E R22, desc[UR6][R22.64] ;  /* 0x0000000616167981 */ /* 0x000ee2000c1e1900 */
[----:B----4-:R-:W-:-:S06]  /*0640*/  IMAD.WIDE R18, R17, 0x4, R18 ;  /* 0x0000000411127825 */ /* 0x010fcc00078e0212 */
[----:B------:R-:W3:Y:S01]  /*0650*/  LDG.E R18, desc[UR6][R18.64] ;  /* 0x0000000612127981 */ /* 0x000ee2000c1e1900 */
[----:B------:R-:W-:Y:S02]  /*0660*/  IADD3 R9, PT, PT, R9, 0x10, RZ ;  /* 0x0000001009097810 */ /* 0x000fe40007ffe0ff */
[----:B------:R-:W-:Y:S02]  /*0670*/  VIMNMX3 R4, R27, R28, R4, PT ;  /* 0x0000001c1b04720f */ /* 0x000fe40003800104 */
[----:B------:R-:W-:Y:S02]  /*0680*/  ISETP.NE.AND P1, PT, R9, RZ, PT ;  /* 0x000000ff0900720c */ /* 0x000fe40003f25270 */
[----:B-----5:R-:W-:-:S04]  /*0690*/  VIMNMX3 R4, R4, R26, R25, PT ;  /* 0x0000001a0404720f */ /* 0x020fc80003800119 */
[----:B--2---:R-:W-:Y:S01]  /*06a0*/  VIMNMX3 R3, R4, R24, R3, PT ;  /* 0x000000180403720f */ /* 0x004fe20003800103 */
[----:B------:R-:W-:-:S03]  /*06b0*/  VIADD R7, R7, 0x10 ;  /* 0x0000001007077836 */ /* 0x000fc60000000000 */
[----:B------:R-:W-:-:S04]  /*06c0*/  VIMNMX3 R3, R3, R8, R29, PT ;  /* 0x000000080303720f */ /* 0x000fc8000380011d */
[----:B---3--:R-:W-:Y:S01]  /*06d0*/  VIMNMX3 R20, R3, R22, R18, PT ;  /* 0x000000160314720f */ /* 0x008fe20003800112 */
[----:B------:R-:W-:Y:S06]  /*06e0*/  @P1 BRA `(.L_x_6) ;  /* 0xfffffffc00001947 */ /* 0x000fec000383ffff */
.L_x_5:
[----:B------:R-:W-:Y:S05]  /*06f0*/  BSYNC.RECONVERGENT B2 ;  /* 0x0000000000027941 */ /* 0x000fea0003800200 */
.L_x_4:
[----:B------:R-:W-:Y:S05]  /*0700*/  @!P0 BRA `(.L_x_3) ;  /* 0x0000000400488947 */ /* 0x000fea0003800000 */
[----:B------:R-:W-:Y:S01]  /*0710*/  ISETP.GE.U32.AND P0, PT, R6, 0x8, PT ;  /* 0x000000080600780c */ /* 0x000fe20003f06070 */
[----:B------:R-:W-:Y:S01]  /*0720*/  BSSY.RECONVERGENT B2, `(.L_x_7) ;  /* 0x0000024000027945 */ /* 0x000fe20003800200 */
[----:B------:R-:W-:-:S04]  /*0730*/  LOP3.LUT R3, R5, 0x7, RZ, 0xc0, !PT ;  /* 0x0000000705037812 */ /* 0x000fc800078ec0ff */
[----:B------:R-:W-:-:S07]  /*0740*/  ISETP.NE.AND P1, PT, R3, RZ, PT ;  /* 0x000000ff0300720c */ /* 0x000fce0003f25270 */
[----:B------:R-:W-:Y:S06]  /*0750*/  @!P0 BRA `(.L_x_8) ;  /* 0x0000000000808947 */ /* 0x000fec0003800000 */
[----:B------:R-:W0:Y:S08]  /*0760*/  LDC.64 R28, c[0x0][0x390] ;  /* 0x0000e400ff1c7b82 */ /* 0x000e300000000a00 */
[----:B------:R-:W1:Y:S01]  /*0770*/  LDC.64 R8, c[0x0][0x388] ;  /* 0x0000e200ff087b82 */ /* 0x000e620000000a00 */
[----:B0-----:R-:W-:-:S05]  /*0780*/  IMAD.WIDE R28, R7, 0x10, R28 ;  /* 0x00000010071c7825 */ /* 0x001fca00078e021c */
[----:B------:R-:W1:Y:S04]  /*0790*/  LDG.E R17, desc[UR6][R28.64+0x14] ;  /* 0x000014061c117981 */ /* 0x000e68000c1e1900 */
[----:B------:R-:W2:Y:S04]  /*07a0*/  LDG.E R19, desc[UR6][R28.64+0x4] ;  /* 0x000004061c137981 */ /* 0x000ea8000c1e1900 */
[----:B------:R-:W3:Y:S04]  /*07b0*/  LDG.E R25, desc[UR6][R28.64+0x24] ;  /* 0x000024061c197981 */ /* 0x000ee8000c1e1900 */
[----:B------:R-:W4:Y:S04]  /*07c0*/  LDG.E R22, desc[UR6][R28.64+0x34] ;  /* 0x000034061c167981 */ /* 0x000f28000c1e1900 */
[----:B------:R-:W5:Y:S04]  /*07d0*/  LDG.E R23, desc[UR6][R28.64+0x54] ;  /* 0x000054061c177981 */ /* 0x000f68000c1e1900 */
[----:B------:R-:W5:Y:S04]  /*07e0*/  LDG.E R6, desc[UR6][R28.64+0x44] ;  /* 0x000044061c067981 */ /* 0x000f68000c1e1900 */
[----:B------:R-:W5:Y:S04]  /*07f0*/  LDG.E R27, desc[UR6][R28.64+0x64] ;  /* 0x000064061c1b7981 */ /* 0x000f68000c1e1900 */
[----:B------:R-:W5:Y:S01]  /*0800*/  LDG.E R29, desc[UR6][R28.64+0x74] ;  /* 0x000074061c1d7981 */ /* 0x000f62000c1e1900 */
[----:B-1----:R-:W-:-:S04]  /*0810*/  IMAD.WIDE R16, R17, 0x4, R8 ;  /* 0x0000000411107825 */ /* 0x002fc800078e0208 */
[--C-:B--2---:R-:W-:Y:S01]  /*0820*/  IMAD.WIDE R18, R19, 0x4, R8.reuse ;  /* 0x0000000413127825 */ /* 0x104fe200078e0208 */
[----:B------:R4:W2:Y:S03]  /*0830*/  LDG.E R4, desc[UR6][R16.64] ;  /* 0x0000000610047981 */ /* 0x0008a6000c1e1900 */
[--C-:B---3--:R-:W-:Y:S01]  /*0840*/  IMAD.WIDE R24, R25, 0x4, R8.reuse ;  /* 0x0000000419187825 */ /* 0x108fe200078e0208 */
[----:B------:R0:W2:Y:S05]  /*0850*/  LDG.E R21, desc[UR6][R18.64] ;  /* 0x0000000612157981 */ /* 0x0000aa000c1e1900 */
[----:B------:R-:W3:Y:S01]  /*0860*/  LDG.E R24, desc[UR6][R24.64] ;  /* 0x0000000618187981 */ /* 0x000ee2000c1e1900 */
[----:B----4-:R-:W-:-:S04]  /*0870*/  IMAD.WIDE R16, R22, 0x4, R8 ;  /* 0x0000000416107825 */ /* 0x010fc800078e0208 */
[----:B-----5:R-:W-:-:S04]  /*0880*/  IMAD.WIDE R22, R23, 0x4, R8 ;  /* 0x0000000417167825 */ /* 0x020fc800078e0208 */
[--C-:B0-----:R-:W-:Y:S02]  /*0890*/  IMAD.WIDE R18, R6, 0x4, R8.reuse ;  /* 0x0000000406127825 */ /* 0x101fe400078e0208 */
[----:B------:R-:W3:Y:S02]  /*08a0*/  LDG.E R6, desc[UR6][R16.64] ;  /* 0x0000000610067981 */ /* 0x000ee4000c1e1900 */
[--C-:B------:R-:W-:Y:S02]  /*08b0*/  IMAD.WIDE R26, R27, 0x4, R8.reuse ;  /* 0x000000041b1a7825 */ /* 0x100fe400078e0208 */
[----:B------:R-:W4:Y:S04]  /*08c0*/  LDG.E R28, desc[UR6][R18.64] ;  /* 0x00000006121c7981 */ /* 0x000f28000c1e1900 */
[----:B------:R-:W4:Y:S01]  /*08d0*/  LDG.E R22, desc[UR6][R22.64] ;  /* 0x0000000616167981 */ /* 0x000f22000c1e1900 */
[----:B------:R-:W-:-:S03]  /*08e0*/  IMAD.WIDE R8, R29, 0x4, R8 ;  /* 0x000000041d087825 */ /* 0x000fc600078e0208 */
[----:B------:R-:W5:Y:S04]  /*08f0*/  LDG.E R26, desc[UR6][R26.64] ;  /* 0x000000061a1a7981 */ /* 0x000f68000c1e1900 */
[----:B------:R-:W5:Y:S01]  /*0900*/  LDG.E R8, desc[UR6][R8.64] ;  /* 0x0000000608087981 */ /* 0x000f62000c1e1900 */
[----:B------:R-:W-:Y:S02]  /*0910*/  IADD3 R7, PT, PT, R7, 0x8, RZ ;  /* 0x0000000807077810 */ /* 0x000fe40007ffe0ff */
[----:B--2---:R-:W-:-:S04]  /*0920*/  VIMNMX3 R21, R20, R21, R4, PT ;  /* 0x000000151415720f */ /* 0x004fc80003800104 */
[----:B---3--:R-:W-:-:S04]  /*0930*/  VIMNMX3 R21, R21, R24, R6, PT ;  /* 0x000000181515720f */ /* 0x008fc80003800106 */
[----:B----4-:R-:W-:-:S04]  /*0940*/  VIMNMX3 R21, R21, R28, R22, PT ;  /* 0x0000001c1515720f */ /* 0x010fc80003800116 */
[----:B-----5:R-:W-:-:S07]  /*0950*/  VIMNMX3 R20, R21, R26, R8, PT ;  /* 0x0000001a1514720f */ /* 0x020fce0003800108 */
.L_x_8:
[----:B------:R-:W-:Y:S05]  /*0960*/  BSYNC.RECONVERGENT B2 ;  /* 0x0000000000027941 */ /* 0x000fea0003800200 */
.L_x_7:
[----:B------:R-:W-:Y:S05]  /*0970*/  @!P1 BRA `(.L_x_3) ;  /* 0x0000000000ac9947 */ /* 0x000fea0003800000 */
[----:B------:R-:W-:Y:S01]  /*0980*/  ISETP.GE.U32.AND P0, PT, R3, 0x4, PT ;  /* 0x000000040300780c */ /* 0x000fe20003f06070 */
[----:B------:R-:W-:Y:S01]  /*0990*/  BSSY.RECONVERGENT B2, `(.L_x_9) ;  /* 0x0000016000027945 */ /* 0x000fe20003800200 */
[----:B------:R-:W-:-:S04]  /*09a0*/  LOP3.LUT R5, R5, 0x3, RZ, 0xc0, !PT ;  /* 0x0000000305057812 */ /* 0x000fc800078ec0ff */
[----:B------:R-:W-:-:S07]  /*09b0*/  ISETP.NE.AND P1, PT, R5, RZ, PT ;  /* 0x000000ff0500720c */ /* 0x000fce0003f25270 */
[----:B------:R-:W-:Y:S06]  /*09c0*/  @!P0 BRA `(.L_x_10) ;  /* 0x0000000000488947 */ /* 0x000fec0003800000 */
[----:B------:R-:W0:Y:S02]  /*09d0*/  LDC.64 R8, c[0x0][0x390] ;  /* 0x0000e400ff087b82 */ /* 0x000e240000000a00 */
[----:B0-----:R-:W-:-:S06]  /*09e0*/  IMAD.WIDE R22, R7, 0x10, R8 ;  /* 0x0000001007167825 */ /* 0x001fcc00078e0208 */
[----:B------:R-:W0:Y:S01]  /*09f0*/  LDC.64 R8, c[0x0][0x388] ;  /* 0x0000e200ff087b82 */ /* 0x000e220000000a00 */
[----:B------:R-:W0:Y:S04]  /*0a00*/  LDG.E R25, desc[UR6][R22.64+0x4] ;  /* 0x0000040616197981 */ /* 0x000e28000c1e1900 */
[----:B------:R-:W2:Y:S04]  /*0a10*/  LDG.E R17, desc[UR6][R22.64+0x14] ;  /* 0x0000140616117981 */ /* 0x000ea8000c1e1900 */
[----:B------:R-:W3:Y:S04]  /*0a20*/  LDG.E R19, desc[UR6][R22.64+0x24] ;  /* 0x0000240616137981 */ /* 0x000ee8000c1e1900 */
[----:B------:R-:W4:Y:S01]  /*0a30*/  LDG.E R3, desc[UR6][R22.64+0x34] ;  /* 0x0000340616037981 */ /* 0x000f22000c1e1900 */
[----:B0-----:R-:W-:-:S04]  /*0a40*/  IMAD.WIDE R24, R25, 0x4, R8 ;  /* 0x0000000419187825 */ /* 0x001fc800078e0208 */
[--C-:B--2---:R-:W-:Y:S02]  /*0a50*/  IMAD.WIDE R16, R17, 0x4, R8.reuse ;  /* 0x0000000411107825 */ /* 0x104fe400078e0208 */
[----:B------:R-:W2:Y:S02]  /*0a60*/  LDG.E R25, desc[UR6][R24.64] ;  /* 0x0000000618197981 */ /* 0x000ea4000c1e1900 */
[--C-:B---3--:R-:W-:Y:S02]  /*0a70*/  IMAD.WIDE R18, R19, 0x4, R8.reuse ;  /* 0x0000000413127825 */ /* 0x108fe400078e0208 */
[----:B------:R-:W2:Y:S02]  /*0a80*/  LDG.E R16, desc[UR6][R16.64] ;  /* 0x0000000610107981 */ /* 0x000ea4000c1e1900 */
[----:B----4-:R-:W-:Y:S02]  /*0a90*/  IMAD.WIDE R8, R3, 0x4, R8 ;  /* 0x0000000403087825 */ /* 0x010fe400078e0208 */
[----:B------:R-:W3:Y:S04]  /*0aa0*/  LDG.E R19, desc[UR6][R18.64] ;  /* 0x0000000612137981 */ /* 0x000ee8000c1e1900 */
[----:B------:R-:W3:Y:S01]  /*0ab0*/  LDG.E R8, desc[UR6][R8.64] ;  /* 0x0000000608087981 */ /* 0x000ee2000c1e1900 */
[----:B------:R-:W-:Y:S01]  /*0ac0*/  VIADD R7, R7, 0x4 ;  /* 0x0000000407077836 */ /* 0x000fe20000000000 */
[----:B--2---:R-:W-:-:S04]  /*0ad0*/  VIMNMX3 R20, R20, R25, R16, PT ;  /* 0x000000191414720f */ /* 0x004fc80003800110 */
[----:B---3--:R-:W-:-:S07]  /*0ae0*/  VIMNMX3 R20, R20, R19, R8, PT ;  /* 0x000000131414720f */ /* 0x008fce0003800108 */
.L_x_10:
[----:B------:R-:W-:Y:S05]  /*0af0*/  BSYNC.RECONVERGENT B2 ;  /* 0x0000000000027941 */ /* 0x000fea0003800200 */
.L_x_9:
[----:B------:R-:W-:Y:S05]  /*0b00*/  @!P1 BRA `(.L_x_3) ;  /* 0x0000000000489947 */ /* 0x000fea0003800000 */
[----:B------:R-:W0:Y:S02]  /*0b10*/  LDC.64 R16, c[0x0][0x390] ;  /* 0x0000e400ff107b82 */ /* 0x000e240000000a00 */
[----:B0-----:R-:W-:-:S06]  /*0b20*/  IMAD.WIDE R16, R7, 0x10, R16 ;  /* 0x0000001007107825 */ /* 0x001fcc00078e0210 */
[----:B------:R-:W0:Y:S01]  /*0b30*/  LDC.64 R6, c[0x0][0x388] ;  /* 0x0000e200ff067b82 */ /* 0x000e220000000a00 */
[----:B------:R-:W0:Y:S01]  /*0b40*/  LDG.E R9, desc[UR6][R16.64+0x4] ;  /* 0x0000040610097981 */ /* 0x000e22000c1e1900 */
[----:B------:R-:W-:Y:S01]  /*0b50*/  ISETP.NE.AND P0, PT, R5, 0x1, PT ;  /* 0x000000010500780c */ /* 0x000fe20003f05270 */
[----:B0-----:R-:W-:-:S06]  /*0b60*/  IMAD.WIDE R8, R9, 0x4, R6 ;  /* 0x0000000409087825 */ /* 0x001fcc00078e0206 */
[----:B------:R-:W2:Y:S02]  /*0b70*/  LDG.E R9, desc[UR6][R8.64] ;  /* 0x0000000608097981 */ /* 0x000ea4000c1e1900 */
[----:B--2---:R-:W-:-:S04]  /*0b80*/  VIMNMX R20, PT, PT, R20, R9, PT ;  /* 0x0000000914147248 */ /* 0x004fc80003fe0100 */
[----:B------:R-:W-:Y:S05]  /*0b90*/  @!P0 BRA `(.L_x_3) ;  /* 0x0000000000248947 */ /* 0x000fea0003800000 */
[----:B------:R-:W-:Y:S02]  /*0ba0*/  ISETP.NE.AND P0, PT, R5, 0x2, PT ;  /* 0x000000020500780c */ /* 0x000fe40003f05270 */
[----:B------:R-:W2:Y:S11]  /*0bb0*/  LDG.E R5, desc[UR6][R16.64+0x14] ;  /* 0x0000140610057981 */ /* 0x000eb6000c1e1900 */
[----:B------:R-:W3:Y:S01]  /*0bc0*/  @P0 LDG.E R3, desc[UR6][R16.64+0x24] ;  /* 0x0000240610030981 */ /* 0x000ee2000c1e1900 */
[----:B--2---:R-:W-:-:S06]  /*0bd0*/  IMAD.WIDE R4, R5, 0x4, R6 ;  /* 0x0000000405047825 */ /* 0x004fcc00078e0206 */
[----:B------:R-:W2:Y:S01]  /*0be0*/  LDG.E R5, desc[UR6][R4.64] ;  /* 0x0000000604057981 */ /* 0x000ea2000c1e1900 */
[----:B---3--:R-:W-:-:S06]  /*0bf0*/  @P0 IMAD.WIDE R6, R3, 0x4, R6 ;  /* 0x0000000403060825 */ /* 0x008fcc00078e0206 */
[----:B------:R-:W3:Y:S01]  /*0c00*/  @P0 LDG.E R7, desc[UR6][R6.64] ;  /* 0x0000000606070981 */ /* 0x000ee2000c1e1900 */
[----:B--2---:R-:W-:-:S04]  /*0c10*/  VIMNMX R20, PT, PT, R20, R5, PT ;  /* 0x0000000514147248 */ /* 0x004fc80003fe0100 */
[----:B---3--:R-:W-:-:S07]  /*0c20*/  @P0 VIMNMX R20, PT, PT, R20, R7, PT ;  /* 0x0000000714140248 */ /* 0x008fce0003fe0100 */
.L_x_3:
[----:B------:R-:W-:Y:S05]  /*0c30*/  BSYNC.RECONVERGENT B0 ;  /* 0x0000000000007941 */ /* 0x000fea0003800200 */
.L_x_2:
[----:B------:R-:W-:-:S13]  /*0c40*/  ISETP.GE.AND P0, PT, R20, R2, PT ;  /* 0x000000021400720c */ /* 0x000fda0003f06270 */
[----:B------:R-:W-:Y:S05]  /*0c50*/  @!P0 BRA `(.L_x_11) ;  /* 0x00000000001c8947 */ /* 0x000fea0003800000 */
[----:B------:R-:W-:-:S05]  /*0c60*/  IADD3 R3, PT, PT, R20, 0x1, RZ ;  /* 0x0000000114037810 */ /* 0x000fca0007ffe0ff */
[----:B------:R0:W-:Y:S02]  /*0c70*/  STG.E desc[UR6][R12.64], R3 ;  /* 0x000000030c007986 */ /* 0x0001e4000c101906 */
.L_x_1:
[----:B------:R-:W-:Y:S05]  /*0c80*/  BSYNC.RECONVERGENT B1 ;  /* 0x0000000000017941 */ /* 0x000fea0003800200 */
.L_x_0:
[C---:B------:R-:W-:Y:S02]  /*0c90*/  ISETP.GT.U32.AND P0, PT, R0.reuse, 0x1, PT ;  /* 0x000000010000780c */ /* 0x040fe40003f04070 */
[----:B------:R-:W-:-:S11]  /*0ca0*/  IADD3 R0, PT, PT, R0, -0x1, RZ ;  /* 0xffffffff00007810 */ /* 0x000fd60007ffe0ff */
[----:B------:R-:W-:Y:S05]  /*0cb0*/  @P0 BRA `(.L_x_12) ;  /* 0xfffffff400200947 */ /* 0x000fea000383ffff */
[----:B------:R-:W-:Y:S05]  /*0cc0*/  EXIT ;  /* 0x000000000000794d */ /* 0x000fea0003800000 */
.L_x_11:
[----:B------:R-:W-:Y:S05]  /*0cd0*/  BPT.TRAP 0x1 ;  /* 0x000000040000795c */ /* 0x000fea0000300000 */
.L_x_13:
[----:B------:R-:W-:-:S00]  /*0ce0*/  BRA `(.L_x_13) ;  /* 0xfffffffc00fc7947 */ /* 0x000fc0000383ffff */
[----:B------:R-:W-:-:S00]  /*0cf0*/  NOP ;  /* 0x0000000000007918 */ /* 0x000fc00000000000 */
        /* <DEDUP_REMOVED lines=8> */
.L_x_14:


//--------------------- .nv.shared.reserved.0     --------------------------
	.section	.nv.shared.reserved.0,"aw",@nobits
	.weak		__nv_reservedSMEM_offset_0_alias
	.size		__nv_reservedSMEM_offset_0_alias, 0, 64
	.other		__nv_reservedSMEM_offset_0_alias,@"STO_CUDA_RESERVED_SHARED STV_DEFAULT"
__nv_reservedSMEM_offset_0_alias:
	.zero		0
	.zero		64


//--------------------- .nv.constant0._Z19push_relabel_kernelP5GraphPiP4EdgeS1_S1_ --------------------------
	.section	.nv.constant0._Z19push_relabel_kernelP5GraphPiP4EdgeS1_S1_,"a",@progbits
	.sectionflags	@""
	.align	4
.nv.constant0._Z19push_relabel_kernelP5GraphPiP4EdgeS1_S1_:
	.zero		936


//--------------------- SYMBOLS --------------------------

	.type		.nv.reservedSmem.offset0,@object
	.size		.nv.reservedSmem.offset0,0x4
